//
// Generated by NVIDIA NVVM Compiler
//
// Compiler Build ID: CL-36424714
// Cuda compilation tools, release 13.0, V13.0.88
// Based on NVVM 20.0.0
//

.version 9.0
.target sm_100
.address_size 64

	// .globl	cast_f64_f32

.visible .entry cast_f64_f32(
	.param .u64 cast_f64_f32_param_0,
	.param .u64 .ptr .align 1 cast_f64_f32_param_1,
	.param .u64 .ptr .align 1 cast_f64_f32_param_2
)
{
	.reg .pred 	%p<3>;
	.reg .b32 	%r<10>;
	.reg .b32 	%f<2>;
	.reg .b64 	%rd<14>;
	.reg .b64 	%fd<2>;

	ld.param.u64 	%rd6, [cast_f64_f32_param_0];
	ld.param.u64 	%rd7, [cast_f64_f32_param_1];
	ld.param.u64 	%rd8, [cast_f64_f32_param_2];
	mov.u32 	%r6, %ctaid.x;
	mov.u32 	%r1, %ntid.x;
	mov.u32 	%r7, %tid.x;
	mad.lo.s32 	%r9, %r6, %r1, %r7;
	cvt.u64.u32 	%rd13, %r9;
	setp.le.u64 	%p1, %rd6, %rd13;
	@%p1 bra 	$L__BB0_3;
	mov.u32 	%r8, %nctaid.x;
	mul.lo.s32 	%r3, %r1, %r8;
	cvta.to.global.u64 	%rd2, %rd7;
	cvta.to.global.u64 	%rd3, %rd8;
$L__BB0_2:
	shl.b64 	%rd9, %rd13, 3;
	add.s64 	%rd10, %rd2, %rd9;
	ld.global.f64 	%fd1, [%rd10];
	cvt.rn.f32.f64 	%f1, %fd1;
	shl.b64 	%rd11, %rd13, 2;
	add.s64 	%rd12, %rd3, %rd11;
	st.global.f32 	[%rd12], %f1;
	add.s32 	%r9, %r9, %r3;
	cvt.u64.u32 	%rd13, %r9;
	setp.gt.u64 	%p2, %rd6, %rd13;
	@%p2 bra 	$L__BB0_2;
$L__BB0_3:
	ret;

}


// ===== COMPILED SASS (sm_100) =====

	.target	sm_100

	.elftype	@"ET_EXEC"


//--------------------- .note.nv.tkinfo           --------------------------
	.section	.note.nv.tkinfo,"",@"SHT_NOTE"
	.sectionflags	@"SHF_NOTE_NV_TKINFO"
	.tkinfo
        /*0018*/ 	.word	0x00000002
        /*0030*/ 	.string	""
        /*0030*/ 	.string	"ptxas"
        /*0030*/ 	.string	"Cuda compilation tools, release 13.0, V13.0.88"
        /*0030*/ 	.string	"Build cuda_13.0.r13.0/compiler.36424714_0"
        /*0030*/ 	.string	"-arch sm_100 -m 64 "



//--------------------- .note.nv.cuinfo           --------------------------
	.section	.note.nv.cuinfo,"",@"SHT_NOTE"
	.sectionflags	@"SHF_NOTE_NV_CUINFO"
        /*0018*/ 	.short	0x0002
        /*001a*/ 	.short	0x0064
        /*001c*/ 	.short	0x0082
	.zero		2


//--------------------- .nv.info                  --------------------------
	.section	.nv.info,"",@"SHT_CUDA_INFO"
	.align	4


	//----- nvinfo : EIATTR_REGCOUNT
	.align		4
        /*0000*/ 	.byte	0x04, 0x2f
        /*0002*/ 	.short	(.L_1 - .L_0)
	.align		4
.L_0:
        /*0004*/ 	.word	index@(cast_f64_f32)
        /*0008*/ 	.word	0x0000000e


	//----- nvinfo : EIATTR_FRAME_SIZE
	.align		4
.L_1:
        /*000c*/ 	.byte	0x04, 0x11
        /*000e*/ 	.short	(.L_3 - .L_2)
	.align		4
.L_2:
        /*0010*/ 	.word	index@(cast_f64_f32)
        /*0014*/ 	.word	0x00000000


	//----- nvinfo : EIATTR_MIN_STACK_SIZE
	.align		4
.L_3:
        /*0018*/ 	.byte	0x04, 0x12
        /*001a*/ 	.short	(.L_5 - .L_4)
	.align		4
.L_4:
        /*001c*/ 	.word	index@(cast_f64_f32)
        /*0020*/ 	.word	0x00000000
.L_5:


//--------------------- .nv.compat                --------------------------
	.section	.nv.compat,"",@"SHT_CUDA_COMPAT_INFO"
	.align	4
        /*0000*/ 	.byte	0x02, 0x09, 0x00, 0x00, 0x02, 0x02, 0x01, 0x00, 0x02, 0x05, 0x05, 0x00, 0x03, 0x07, 0x01, 0x01
        /*0010*/ 	.byte	0x02, 0x03, 0x00, 0x00, 0x02, 0x06, 0x01, 0x00, 0x04, 0x0b, 0x08, 0x00, 0x09, 0x00, 0x00, 0x00
        /*0020*/ 	.byte	0x00, 0x00, 0x00, 0x00


//--------------------- .nv.info.cast_f64_f32     --------------------------
	.section	.nv.info.cast_f64_f32,"",@"SHT_CUDA_INFO"
	.sectionflags	@""
	.align	4


	//----- nvinfo : EIATTR_CUDA_API_VERSION
	.align		4
        /*0000*/ 	.byte	0x04, 0x37
        /*0002*/ 	.short	(.L_7 - .L_6)
.L_6:
        /*0004*/ 	.word	0x00000082


	//----- nvinfo : EIATTR_KPARAM_INFO
	.align		4
.L_7:
        /*0008*/ 	.byte	0x04, 0x17
        /*000a*/ 	.short	(.L_9 - .L_8)
.L_8:
        /*000c*/ 	.word	0x00000000
        /*0010*/ 	.short	0x0002
        /*0012*/ 	.short	0x0010
        /*0014*/ 	.byte	0x00, 0xf5, 0x21, 0x00


	//----- nvinfo : EIATTR_KPARAM_INFO
	.align		4
.L_9:
        /*0018*/ 	.byte	0x04, 0x17
        /*001a*/ 	.short	(.L_11 - .L_10)
.L_10:
        /*001c*/ 	.word	0x00000000
        /*0020*/ 	.short	0x0001
        /*0022*/ 	.short	0x0008
        /*0024*/ 	.byte	0x00, 0xf5, 0x21, 0x00


	//----- nvinfo : EIATTR_KPARAM_INFO
	.align		4
.L_11:
        /*0028*/ 	.byte	0x04, 0x17
        /*002a*/ 	.short	(.L_13 - .L_12)
.L_12:
        /*002c*/ 	.word	0x00000000
        /*0030*/ 	.short	0x0000
        /*0032*/ 	.short	0x0000
        /*0034*/ 	.byte	0x00, 0xf0, 0x21, 0x00


	//----- nvinfo : EIATTR_SPARSE_MMA_MASK
	.align		4
.L_13:
        /*0038*/ 	.byte	0x03, 0x50
        /*003a*/ 	.short	0x0000


	//----- nvinfo : EIATTR_MAXREG_COUNT
	.align		4
        /*003c*/ 	.byte	0x03, 0x1b
        /*003e*/ 	.short	0x00ff


	//----- nvinfo : EIATTR_MERCURY_ISA_VERSION
	.align		4
        /*0040*/ 	.byte	0x03, 0x5f
        /*0042*/ 	.short	0x0101


	//----- nvinfo : EIATTR_VRC_CTA_INIT_COUNT
	.align		4
        /*0044*/ 	.byte	0x02, 0x4a
	.zero		1
	.zero		1


	//----- nvinfo : EIATTR_EXIT_INSTR_OFFSETS
	.align		4
        /*0048*/ 	.byte	0x04, 0x1c
        /*004a*/ 	.short	(.L_15 - .L_14)


	//   ....[0]....
.L_14:
        /*004c*/ 	.word	0x00000080


	//   ....[1]....
        /*0050*/ 	.word	0x000001c0


	//----- nvinfo : EIATTR_CRS_STACK_SIZE
	.align		4
.L_15:
        /*0054*/ 	.byte	0x04, 0x1e
        /*0056*/ 	.short	(.L_17 - .L_16)
.L_16:
        /*0058*/ 	.word	0x00000000


	//----- nvinfo : EIATTR_CBANK_PARAM_SIZE
	.align		4
.L_17:
        /*005c*/ 	.byte	0x03, 0x19
        /*005e*/ 	.short	0x0018


	//----- nvinfo : EIATTR_PARAM_CBANK
	.align		4
        /*0060*/ 	.byte	0x04, 0x0a
        /*0062*/ 	.short	(.L_19 - .L_18)
	.align		4
.L_18:
        /*0064*/ 	.word	index@(.nv.constant0.cast_f64_f32)
        /*0068*/ 	.short	0x0380
        /*006a*/ 	.short	0x0018


	//----- nvinfo : EIATTR_SW_WAR
	.align		4
.L_19:
        /*006c*/ 	.byte	0x04, 0x36
        /*006e*/ 	.short	(.L_21 - .L_20)
.L_20:
        /*0070*/ 	.word	0x00000008
.L_21:


//--------------------- .nv.callgraph             --------------------------
	.section	.nv.callgraph,"",@"SHT_CUDA_CALLGRAPH"
	.align	4
	.sectionentsize	8
	.align		4
        /*0000*/ 	.word	0x00000000
	.align		4
        /*0004*/ 	.word	0xffffffff
	.align		4
        /*0008*/ 	.word	0x00000000
	.align		4
        /*000c*/ 	.word	0xfffffffe
	.align		4
        /*0010*/ 	.word	0x00000000
	.align		4
        /*0014*/ 	.word	0xfffffffd
	.align		4
        /*0018*/ 	.word	0x00000000
	.align		4
        /*001c*/ 	.word	0xfffffffc


//--------------------- .text.cast_f64_f32        --------------------------
	.section	.text.cast_f64_f32,"ax",@progbits
	.align	128
        .global         cast_f64_f32
        .type           cast_f64_f32,@function
        .size           cast_f64_f32,(.L_x_2 - cast_f64_f32)
        .other          cast_f64_f32,@"STO_CUDA_ENTRY STV_DEFAULT"
cast_f64_f32:
.text.cast_f64_f32:
[----:B------:R-:W-:Y:S01]  /*0000*/  LDC R1, c[0x0][0x37c] ;  /* 0x0000df00ff017b82 */ /* 0x000fe20000000800 */
[----:B------:R-:W0:Y:S07]  /*0010*/  S2R R0, SR_TID.X ;  /* 0x0000000000007919 */ /* 0x000e2e0000002100 */
[----:B------:R-:W0:Y:S01]  /*0020*/  S2UR UR4, SR_CTAID.X ;  /* 0x00000000000479c3 */ /* 0x000e220000002500 */
[----:B------:R-:W1:Y:S07]  /*0030*/  LDCU.64 UR8, c[0x0][0x380] ;  /* 0x00007000ff0877ac */ /* 0x000e6e0008000a00 */
[----:B------:R-:W0:Y:S02]  /*0040*/  LDC R7, c[0x0][0x360] ;  /* 0x0000d800ff077b82 */ /* 0x000e240000000800 */
[----:B0-----:R-:W-:-:S05]  /*0050*/  IMAD R0, R7, UR4, R0 ;  /* 0x0000000407007c24 */ /* 0x001fca000f8e0200 */
[----:B-1----:R-:W-:-:S04]  /*0060*/  ISETP.GE.U32.AND P0, PT, R0, UR8, PT ;  /* 0x0000000800007c0c */ /* 0x002fc8000bf06070 */
[----:B------:R-:W-:-:S13]  /*0070*/  ISETP.GE.U32.AND.EX P0, PT, RZ, UR9, PT, P0 ;  /* 0x00000009ff007c0c */ /* 0x000fda000bf06100 */
[----:B------:R-:W-:Y:S05]  /*0080*/  @P0 EXIT ;  /* 0x000000000000094d */ /* 0x000fea0003800000 */
[----:B------:R-:W0:Y:S01]  /*0090*/  LDCU UR4, c[0x0][0x370] ;  /* 0x00006e00ff0477ac */ /* 0x000e220008000800 */
[----:B------:R-:W-:Y:S02]  /*00a0*/  IMAD.MOV.U32 R6, RZ, RZ, R0 ;  /* 0x000000ffff067224 */ /* 0x000fe400078e0000 */
[----:B------:R-:W-:Y:S01]  /*00b0*/  IMAD.MOV.U32 R11, RZ, RZ, RZ ;  /* 0x000000ffff0b7224 */ /* 0x000fe200078e00ff */
[----:B------:R-:W1:Y:S01]  /*00c0*/  LDCU.64 UR6, c[0x0][0x358] ;  /* 0x00006b00ff0677ac */ /* 0x000e620008000a00 */
[----:B------:R-:W2:Y:S01]  /*00d0*/  LDCU.64 UR10, c[0x0][0x388] ;  /* 0x00007100ff0a77ac */ /* 0x000ea20008000a00 */
[----:B------:R-:W3:Y:S01]  /*00e0*/  LDCU.64 UR12, c[0x0][0x390] ;  /* 0x00007200ff0c77ac */ /* 0x000ee20008000a00 */
[----:B0-----:R-:W-:-:S07]  /*00f0*/  IMAD R7, R7, UR4, RZ ;  /* 0x0000000407077c24 */ /* 0x001fce000f8e02ff */
.L_x_0:
[----:B--2---:R-:W-:-:S04]  /*0100*/  LEA R2, P0, R6, UR10, 0x3 ;  /* 0x0000000a06027c11 */ /* 0x004fc8000f8018ff */
[----:B------:R-:W-:-:S06]  /*0110*/  LEA.HI.X R3, R6, UR11, R11, 0x3, P0 ;  /* 0x0000000b06037c11 */ /* 0x000fcc00080f1c0b */
[----:B-1----:R-:W2:Y:S01]  /*0120*/  LDG.E.64 R2, desc[UR6][R2.64] ;  /* 0x0000000602027981 */ /* 0x002ea2000c1e1b00 */
[----:B0--3--:R-:W-:-:S04]  /*0130*/  LEA R4, P0, R6, UR12, 0x2 ;  /* 0x0000000c06047c11 */ /* 0x009fc8000f8010ff */
[----:B------:R-:W-:Y:S01]  /*0140*/  LEA.HI.X R5, R6, UR13, R11, 0x2, P0 ;  /* 0x0000000d06057c11 */ /* 0x000fe200080f140b */
[----:B------:R-:W-:-:S04]  /*0150*/  IMAD.IADD R6, R7, 0x1, R0 ;  /* 0x0000000107067824 */ /* 0x000fc800078e0200 */
[----:B------:R-:W-:Y:S01]  /*0160*/  IMAD.MOV.U32 R0, RZ, RZ, R6 ;  /* 0x000000ffff007224 */ /* 0x000fe200078e0006 */
[----:B------:R-:W-:-:S04]  /*0170*/  ISETP.GE.U32.AND P0, PT, R6, UR8, PT ;  /* 0x0000000806007c0c */ /* 0x000fc8000bf06070 */
[----:B------:R-:W-:Y:S01]  /*0180*/  ISETP.GE.U32.AND.EX P0, PT, RZ, UR9, PT, P0 ;  /* 0x00000009ff007c0c */ /* 0x000fe2000bf06100 */
[----:B--2---:R-:W0:Y:S02]  /*0190*/  F2F.F32.F64 R9, R2 ;  /* 0x0000000200097310 */ /* 0x004e240000301000 */
[----:B0-----:R0:W-:Y:S10]  /*01a0*/  STG.E desc[UR6][R4.64], R9 ;  /* 0x0000000904007986 */ /* 0x0011f4000c101906 */
[----:B------:R-:W-:Y:S05]  /*01b0*/  @!P0 BRA `(.L_x_0) ;  /* 0xfffffffc00d08947 */ /* 0x000fea000383ffff */
[----:B------:R-:W-:Y:S05]  /*01c0*/  EXIT ;  /* 0x000000000000794d */ /* 0x000fea0003800000 */
.L_x_1:
[----:B------:R-:W-:-:S00]  /*01d0*/  BRA `(.L_x_1) ;  /* 0xfffffffc00fc7947 */ /* 0x000fc0000383ffff */
[----:B------:R-:W-:-:S00]  /*01e0*/  NOP ;  /* 0x0000000000007918 */ /* 0x000fc00000000000 */
        /* <DEDUP_REMOVED lines=9> */
.L_x_2:


//--------------------- .nv.shared.reserved.0     --------------------------
	.section	.nv.shared.reserved.0,"aw",@nobits
	.weak		__nv_reservedSMEM_offset_0_alias
	.size		__nv_reservedSMEM_offset_0_alias, 0, 64
	.other		__nv_reservedSMEM_offset_0_alias,@"STO_CUDA_RESERVED_SHARED STV_DEFAULT"
__nv_reservedSMEM_offset_0_alias:
	.zero		0
	.zero		64


//--------------------- .nv.constant0.cast_f64_f32 --------------------------
	.section	.nv.constant0.cast_f64_f32,"a",@progbits
	.sectionflags	@""
	.align	4
.nv.constant0.cast_f64_f32:
	.zero		920


//--------------------- SYMBOLS --------------------------

	.type		.nv.reservedSmem.offset0,@object
	.size		.nv.reservedSmem.offset0,0x4
